//
// Generated by NVIDIA NVVM Compiler
//
// Compiler Build ID: CL-36424714
// Cuda compilation tools, release 13.0, V13.0.88
// Based on NVVM 20.0.0
//

.version 9.0
.target sm_100
.address_size 64

	// .globl	_Z8sum_cudaPdS_i

.visible .entry _Z8sum_cudaPdS_i(
	.param .u64 .ptr .align 1 _Z8sum_cudaPdS_i_param_0,
	.param .u64 .ptr .align 1 _Z8sum_cudaPdS_i_param_1,
	.param .u32 _Z8sum_cudaPdS_i_param_2
)
{
	.local .align 16 .b8 	__local_depot0[8192];
	.reg .b64 	%SP;
	.reg .b64 	%SPL;
	.reg .pred 	%p<8>;
	.reg .b32 	%r<10>;
	.reg .b64 	%rd<15>;
	.reg .b64 	%fd<12>;

	mov.u64 	%SPL, __local_depot0;
	ld.param.u64 	%rd3, [_Z8sum_cudaPdS_i_param_0];
	ld.param.u64 	%rd4, [_Z8sum_cudaPdS_i_param_1];
	ld.param.u32 	%r7, [_Z8sum_cudaPdS_i_param_2];
	add.u64 	%rd1, %SPL, 0;
	mov.u32 	%r1, %tid.x;
	mov.u32 	%r2, %ctaid.x;
	mov.u32 	%r9, %ntid.x;
	mad.lo.s32 	%r4, %r2, %r9, %r1;
	setp.ge.s32 	%p1, %r4, %r7;
	mul.wide.u32 	%rd6, %r1, 8;
	add.s64 	%rd2, %rd1, %rd6;
	@%p1 bra 	$L__BB0_2;
	cvta.to.global.u64 	%rd7, %rd3;
	mul.wide.s32 	%rd8, %r4, 8;
	add.s64 	%rd9, %rd7, %rd8;
	ld.global.f64 	%fd11, [%rd9];
	st.local.f64 	[%rd2], %fd11;
$L__BB0_2:
	bar.sync 	0;
	setp.lt.u32 	%p2, %r9, 2;
	@%p2 bra 	$L__BB0_6;
$L__BB0_3:
	shr.u32 	%r6, %r9, 1;
	setp.ge.u32 	%p3, %r1, %r6;
	add.s32 	%r8, %r6, %r4;
	setp.ge.s32 	%p4, %r8, %r7;
	or.pred  	%p5, %p3, %p4;
	@%p5 bra 	$L__BB0_5;
	mul.wide.u32 	%rd10, %r6, 8;
	add.s64 	%rd11, %rd2, %rd10;
	ld.local.f64 	%fd7, [%rd11];
	add.f64 	%fd11, %fd7, %fd11;
	st.local.f64 	[%rd2], %fd11;
$L__BB0_5:
	bar.sync 	0;
	setp.gt.u32 	%p6, %r9, 3;
	mov.u32 	%r9, %r6;
	@%p6 bra 	$L__BB0_3;
$L__BB0_6:
	setp.ne.s32 	%p7, %r1, 0;
	@%p7 bra 	$L__BB0_8;
	ld.local.f64 	%fd8, [%rd1];
	cvta.to.global.u64 	%rd12, %rd4;
	mul.wide.u32 	%rd13, %r2, 8;
	add.s64 	%rd14, %rd12, %rd13;
	st.global.f64 	[%rd14], %fd8;
$L__BB0_8:
	ret;

}


// ===== COMPILED SASS (sm_100) =====

	.target	sm_100

	.elftype	@"ET_EXEC"


//--------------------- .note.nv.tkinfo           --------------------------
	.section	.note.nv.tkinfo,"",@"SHT_NOTE"
	.sectionflags	@"SHF_NOTE_NV_TKINFO"
	.tkinfo
        /*0018*/ 	.word	0x00000002
        /*0030*/ 	.string	""
        /*0030*/ 	.string	"ptxas"
        /*0030*/ 	.string	"Cuda compilation tools, release 13.0, V13.0.88"
        /*0030*/ 	.string	"Build cuda_13.0.r13.0/compiler.36424714_0"
        /*0030*/ 	.string	"-arch sm_100 -m 64 "



//--------------------- .note.nv.cuinfo           --------------------------
	.section	.note.nv.cuinfo,"",@"SHT_NOTE"
	.sectionflags	@"SHF_NOTE_NV_CUINFO"
        /*0018*/ 	.short	0x0002
        /*001a*/ 	.short	0x0064
        /*001c*/ 	.short	0x0082
	.zero		2


//--------------------- .nv.info                  --------------------------
	.section	.nv.info,"",@"SHT_CUDA_INFO"
	.align	4


	//----- nvinfo : EIATTR_REGCOUNT
	.align		4
        /*0000*/ 	.byte	0x04, 0x2f
        /*0002*/ 	.short	(.L_1 - .L_0)
	.align		4
.L_0:
        /*0004*/ 	.word	index@(_Z8sum_cudaPdS_i)
        /*0008*/ 	.word	0x0000000e


	//----- nvinfo : EIATTR_FRAME_SIZE
	.align		4
.L_1:
        /*000c*/ 	.byte	0x04, 0x11
        /*000e*/ 	.short	(.L_3 - .L_2)
	.align		4
.L_2:
        /*0010*/ 	.word	index@(_Z8sum_cudaPdS_i)
        /*0014*/ 	.word	0x00002000


	//----- nvinfo : EIATTR_MIN_STACK_SIZE
	.align		4
.L_3:
        /*0018*/ 	.byte	0x04, 0x12
        /*001a*/ 	.short	(.L_5 - .L_4)
	.align		4
.L_4:
        /*001c*/ 	.word	index@(_Z8sum_cudaPdS_i)
        /*0020*/ 	.word	0x00002000
.L_5:


//--------------------- .nv.compat                --------------------------
	.section	.nv.compat,"",@"SHT_CUDA_COMPAT_INFO"
	.align	4
        /*0000*/ 	.byte	0x02, 0x09, 0x00, 0x00, 0x02, 0x02, 0x01, 0x00, 0x02, 0x05, 0x05, 0x00, 0x03, 0x07, 0x01, 0x01
        /*0010*/ 	.byte	0x02, 0x03, 0x00, 0x00, 0x02, 0x06, 0x01, 0x00, 0x04, 0x0b, 0x08, 0x00, 0x01, 0x00, 0x00, 0x00
        /*0020*/ 	.byte	0x00, 0x00, 0x00, 0x00


//--------------------- .nv.info._Z8sum_cudaPdS_i --------------------------
	.section	.nv.info._Z8sum_cudaPdS_i,"",@"SHT_CUDA_INFO"
	.sectionflags	@""
	.align	4


	//----- nvinfo : EIATTR_CUDA_API_VERSION
	.align		4
        /*0000*/ 	.byte	0x04, 0x37
        /*0002*/ 	.short	(.L_7 - .L_6)
.L_6:
        /*0004*/ 	.word	0x00000082


	//----- nvinfo : EIATTR_KPARAM_INFO
	.align		4
.L_7:
        /*0008*/ 	.byte	0x04, 0x17
        /*000a*/ 	.short	(.L_9 - .L_8)
.L_8:
        /*000c*/ 	.word	0x00000000
        /*0010*/ 	.short	0x0002
        /*0012*/ 	.short	0x0010
        /*0014*/ 	.byte	0x00, 0xf0, 0x11, 0x00


	//----- nvinfo : EIATTR_KPARAM_INFO
	.align		4
.L_9:
        /*0018*/ 	.byte	0x04, 0x17
        /*001a*/ 	.short	(.L_11 - .L_10)
.L_10:
        /*001c*/ 	.word	0x00000000
        /*0020*/ 	.short	0x0001
        /*0022*/ 	.short	0x0008
        /*0024*/ 	.byte	0x00, 0xf5, 0x21, 0x00


	//----- nvinfo : EIATTR_KPARAM_INFO
	.align		4
.L_11:
        /*0028*/ 	.byte	0x04, 0x17
        /*002a*/ 	.short	(.L_13 - .L_12)
.L_12:
        /*002c*/ 	.word	0x00000000
        /*0030*/ 	.short	0x0000
        /*0032*/ 	.short	0x0000
        /*0034*/ 	.byte	0x00, 0xf5, 0x21, 0x00


	//----- nvinfo : EIATTR_SPARSE_MMA_MASK
	.align		4
.L_13:
        /*0038*/ 	.byte	0x03, 0x50
        /*003a*/ 	.short	0x0000


	//----- nvinfo : EIATTR_MAXREG_COUNT
	.align		4
        /*003c*/ 	.byte	0x03, 0x1b
        /*003e*/ 	.short	0x00ff


	//----- nvinfo : EIATTR_NUM_BARRIERS
	.align		4
        /*0040*/ 	.byte	0x02, 0x4c
        /*0042*/ 	.byte	0x01
	.zero		1


	//----- nvinfo : EIATTR_MERCURY_ISA_VERSION
	.align		4
        /*0044*/ 	.byte	0x03, 0x5f
        /*0046*/ 	.short	0x0101


	//----- nvinfo : EIATTR_VRC_CTA_INIT_COUNT
	.align		4
        /*0048*/ 	.byte	0x02, 0x4a
	.zero		1
	.zero		1


	//----- nvinfo : EIATTR_EXIT_INSTR_OFFSETS
	.align		4
        /*004c*/ 	.byte	0x04, 0x1c
        /*004e*/ 	.short	(.L_15 - .L_14)


	//   ....[0]....
.L_14:
        /*0050*/ 	.word	0x00000230


	//   ....[1]....
        /*0054*/ 	.word	0x00000280


	//----- nvinfo : EIATTR_CRS_STACK_SIZE
	.align		4
.L_15:
        /*0058*/ 	.byte	0x04, 0x1e
        /*005a*/ 	.short	(.L_17 - .L_16)
.L_16:
        /*005c*/ 	.word	0x00000000


	//----- nvinfo : EIATTR_CBANK_PARAM_SIZE
	.align		4
.L_17:
        /*0060*/ 	.byte	0x03, 0x19
        /*0062*/ 	.short	0x0014


	//----- nvinfo : EIATTR_PARAM_CBANK
	.align		4
        /*0064*/ 	.byte	0x04, 0x0a
        /*0066*/ 	.short	(.L_19 - .L_18)
	.align		4
.L_18:
        /*0068*/ 	.word	index@(.nv.constant0._Z8sum_cudaPdS_i)
        /*006c*/ 	.short	0x0380
        /*006e*/ 	.short	0x0014


	//----- nvinfo : EIATTR_SW_WAR
	.align		4
.L_19:
        /*0070*/ 	.byte	0x04, 0x36
        /*0072*/ 	.short	(.L_21 - .L_20)
.L_20:
        /*0074*/ 	.word	0x00000008
.L_21:


//--------------------- .nv.callgraph             --------------------------
	.section	.nv.callgraph,"",@"SHT_CUDA_CALLGRAPH"
	.align	4
	.sectionentsize	8
	.align		4
        /*0000*/ 	.word	0x00000000
	.align		4
        /*0004*/ 	.word	0xffffffff
	.align		4
        /*0008*/ 	.word	0x00000000
	.align		4
        /*000c*/ 	.word	0xfffffffe
	.align		4
        /*0010*/ 	.word	0x00000000
	.align		4
        /*0014*/ 	.word	0xfffffffd
	.align		4
        /*0018*/ 	.word	0x00000000
	.align		4
        /*001c*/ 	.word	0xfffffffc


//--------------------- .text._Z8sum_cudaPdS_i    --------------------------
	.section	.text._Z8sum_cudaPdS_i,"ax",@progbits
	.align	128
        .global         _Z8sum_cudaPdS_i
        .type           _Z8sum_cudaPdS_i,@function
        .size           _Z8sum_cudaPdS_i,(.L_x_5 - _Z8sum_cudaPdS_i)
        .other          _Z8sum_cudaPdS_i,@"STO_CUDA_ENTRY STV_DEFAULT"
_Z8sum_cudaPdS_i:
.text._Z8sum_cudaPdS_i:
[----:B------:R-:W0:Y:S01]  /*0000*/  LDC R1, c[0x0][0x37c] ;  /* 0x0000df00ff017b82 */ /* 0x000e220000000800 */
[----:B------:R-:W1:Y:S01]  /*0010*/  S2R R6, SR_TID.X ;  /* 0x0000000000067919 */ /* 0x000e620000002100 */
[----:B------:R-:W1:Y:S01]  /*0020*/  LDCU UR6, c[0x0][0x360] ;  /* 0x00006c00ff0677ac */ /* 0x000e620008000800 */
[----:B0-----:R-:W-:Y:S01]  /*0030*/  VIADD R1, R1, 0xffffe000 ;  /* 0xffffe00001017836 */ /* 0x001fe20000000000 */
[----:B------:R-:W1:Y:S01]  /*0040*/  S2R R11, SR_CTAID.X ;  /* 0x00000000000b7919 */ /* 0x000e620000002500 */
[----:B------:R-:W0:Y:S01]  /*0050*/  LDCU UR4, c[0x0][0x390] ;  /* 0x00007200ff0477ac */ /* 0x000e220008000800 */
[----:B-1----:R-:W-:-:S05]  /*0060*/  IMAD R7, R11, UR6, R6 ;  /* 0x000000060b077c24 */ /* 0x002fca000f8e0206 */
[----:B0-----:R-:W-:Y:S01]  /*0070*/  ISETP.GE.AND P0, PT, R7, UR4, PT ;  /* 0x0000000407007c0c */ /* 0x001fe2000bf06270 */
[----:B------:R-:W0:-:S12]  /*0080*/  LDCU.64 UR4, c[0x0][0x358] ;  /* 0x00006b00ff0477ac */ /* 0x000e180008000a00 */
[----:B------:R-:W1:Y:S02]  /*0090*/  @!P0 LDC.64 R2, c[0x0][0x380] ;  /* 0x0000e000ff028b82 */ /* 0x000e640000000a00 */
[----:B-1----:R-:W-:-:S05]  /*00a0*/  @!P0 IMAD.WIDE R2, R7, 0x8, R2 ;  /* 0x0000000807028825 */ /* 0x002fca00078e0202 */
[----:B0-----:R-:W2:Y:S01]  /*00b0*/  @!P0 LDG.E.64 R4, desc[UR4][R2.64] ;  /* 0x0000000402048981 */ /* 0x001ea2000c1e1b00 */
[----:B------:R-:W-:Y:S02]  /*00c0*/  IMAD R9, R6, 0x8, R1 ;  /* 0x0000000806097824 */ /* 0x000fe400078e0201 */
[----:B------:R-:W-:Y:S01]  /*00d0*/  IMAD.U32 R0, RZ, RZ, UR6 ;  /* 0x00000006ff007e24 */ /* 0x000fe2000f8e00ff */
[----:B------:R-:W-:Y:S06]  /*00e0*/  BAR.SYNC.DEFER_BLOCKING 0x0 ;  /* 0x0000000000007b1d */ /* 0x000fec0000010000 */
[----:B--2---:R0:W-:Y:S01]  /*00f0*/  @!P0 STL.64 [R9], R4 ;  /* 0x0000000409008387 */ /* 0x0041e20000100a00 */
[----:B------:R-:W-:-:S13]  /*0100*/  ISETP.GE.U32.AND P0, PT, R0, 0x2, PT ;  /* 0x000000020000780c */ /* 0x000fda0003f06070 */
[----:B0-----:R-:W-:Y:S05]  /*0110*/  @!P0 BRA `(.L_x_0) ;  /* 0x0000000000408947 */ /* 0x001fea0003800000 */
[----:B------:R-:W0:Y:S02]  /*0120*/  LDCU UR6, c[0x0][0x390] ;  /* 0x00007200ff0677ac */ /* 0x000e240008000800 */
.L_x_3:
[----:B------:R-:W-:Y:S01]  /*0130*/  SHF.R.U32.HI R8, RZ, 0x1, R0 ;  /* 0x00000001ff087819 */ /* 0x000fe20000011600 */
[----:B------:R-:W-:Y:S03]  /*0140*/  BSSY.RECONVERGENT B0, `(.L_x_1) ;  /* 0x0000009000007945 */ /* 0x000fe60003800200 */
[----:B------:R-:W-:-:S04]  /*0150*/  IADD3 R2, PT, PT, R7, R8, RZ ;  /* 0x0000000807027210 */ /* 0x000fc80007ffe0ff */
[----:B0-----:R-:W-:-:S04]  /*0160*/  ISETP.GE.AND P0, PT, R2, UR6, PT ;  /* 0x0000000602007c0c */ /* 0x001fc8000bf06270 */
[----:B------:R-:W-:-:S13]  /*0170*/  ISETP.GE.U32.OR P0, PT, R6, R8, P0 ;  /* 0x000000080600720c */ /* 0x000fda0000706470 */
[----:B------:R-:W-:Y:S05]  /*0180*/  @P0 BRA `(.L_x_2) ;  /* 0x0000000000100947 */ /* 0x000fea0003800000 */
[----:B------:R-:W-:-:S06]  /*0190*/  IMAD R2, R8, 0x8, R9 ;  /* 0x0000000808027824 */ /* 0x000fcc00078e0209 */
[----:B------:R-:W2:Y:S02]  /*01a0*/  LDL.64 R2, [R2] ;  /* 0x0000000002027983 */ /* 0x000ea40000100a00 */
[----:B--2---:R-:W-:-:S07]  /*01b0*/  DADD R4, R4, R2 ;  /* 0x0000000004047229 */ /* 0x004fce0000000002 */
[----:B------:R0:W-:Y:S04]  /*01c0*/  STL.64 [R9], R4 ;  /* 0x0000000409007387 */ /* 0x0001e80000100a00 */
.L_x_2:
[----:B------:R-:W-:Y:S05]  /*01d0*/  BSYNC.RECONVERGENT B0 ;  /* 0x0000000000007941 */ /* 0x000fea0003800200 */
.L_x_1:
[----:B------:R-:W-:Y:S01]  /*01e0*/  BAR.SYNC.DEFER_BLOCKING 0x0 ;  /* 0x0000000000007b1d */ /* 0x000fe20000010000 */
[----:B------:R-:W-:Y:S02]  /*01f0*/  ISETP.GT.U32.AND P0, PT, R0, 0x3, PT ;  /* 0x000000030000780c */ /* 0x000fe40003f04070 */
[----:B------:R-:W-:-:S11]  /*0200*/  MOV R0, R8 ;  /* 0x0000000800007202 */ /* 0x000fd60000000f00 */
[----:B------:R-:W-:Y:S05]  /*0210*/  @P0 BRA `(.L_x_3) ;  /* 0xfffffffc00c40947 */ /* 0x000fea000383ffff */
.L_x_0:
[----:B------:R-:W-:-:S13]  /*0220*/  ISETP.NE.AND P0, PT, R6, RZ, PT ;  /* 0x000000ff0600720c */ /* 0x000fda0003f05270 */
[----:B------:R-:W-:Y:S05]  /*0230*/  @P0 EXIT ;  /* 0x000000000000094d */ /* 0x000fea0003800000 */
[----:B0-----:R-:W2:Y:S01]  /*0240*/  LDL.64 R4, [R1] ;  /* 0x0000000001047983 */ /* 0x001ea20000100a00 */
[----:B------:R-:W0:Y:S02]  /*0250*/  LDC.64 R2, c[0x0][0x388] ;  /* 0x0000e200ff027b82 */ /* 0x000e240000000a00 */
[----:B0-----:R-:W-:-:S05]  /*0260*/  IMAD.WIDE.U32 R2, R11, 0x8, R2 ;  /* 0x000000080b027825 */ /* 0x001fca00078e0002 */
[----:B--2---:R-:W-:Y:S01]  /*0270*/  STG.E.64 desc[UR4][R2.64], R4 ;  /* 0x0000000402007986 */ /* 0x004fe2000c101b04 */
[----:B------:R-:W-:Y:S05]  /*0280*/  EXIT ;  /* 0x000000000000794d */ /* 0x000fea0003800000 */
.L_x_4:
[----:B------:R-:W-:-:S00]  /*0290*/  BRA `(.L_x_4) ;  /* 0xfffffffc00fc7947 */ /* 0x000fc0000383ffff */
[----:B------:R-:W-:-:S00]  /*02a0*/  NOP ;  /* 0x0000000000007918 */ /* 0x000fc00000000000 */
        /* <DEDUP_REMOVED lines=13> */
.L_x_5:


//--------------------- .nv.shared.reserved.0     --------------------------
	.section	.nv.shared.reserved.0,"aw",@nobits
	.weak		__nv_reservedSMEM_offset_0_alias
	.size		__nv_reservedSMEM_offset_0_alias, 0, 64
	.other		__nv_reservedSMEM_offset_0_alias,@"STO_CUDA_RESERVED_SHARED STV_DEFAULT"
__nv_reservedSMEM_offset_0_alias:
	.zero		0
	.zero		64


//--------------------- .nv.constant0._Z8sum_cudaPdS_i --------------------------
	.section	.nv.constant0._Z8sum_cudaPdS_i,"a",@progbits
	.sectionflags	@""
	.align	4
.nv.constant0._Z8sum_cudaPdS_i:
	.zero		916


//--------------------- SYMBOLS --------------------------

	.type		.nv.reservedSmem.offset0,@object
	.size		.nv.reservedSmem.offset0,0x4
